//
// Generated by NVIDIA NVVM Compiler
//
// Compiler Build ID: CL-36424714
// Cuda compilation tools, release 13.0, V13.0.88
// Based on NVVM 20.0.0
//

.version 9.0
.target sm_100
.address_size 64

	// .globl	_Z19l2_bandwidth_kernelILi128ELi16ELi524288EEvPKjPj

.visible .entry _Z19l2_bandwidth_kernelILi128ELi16ELi524288EEvPKjPj(
	.param .u64 .ptr .align 1 _Z19l2_bandwidth_kernelILi128ELi16ELi524288EEvPKjPj_param_0,
	.param .u64 .ptr .align 1 _Z19l2_bandwidth_kernelILi128ELi16ELi524288EEvPKjPj_param_1
)
{
	.reg .pred 	%p<2>;
	.reg .b32 	%r<37>;
	.reg .b64 	%rd<22>;

	ld.param.u64 	%rd18, [_Z19l2_bandwidth_kernelILi128ELi16ELi524288EEvPKjPj_param_0];
	ld.param.u64 	%rd1, [_Z19l2_bandwidth_kernelILi128ELi16ELi524288EEvPKjPj_param_1];
	mov.u32 	%r18, %ctaid.x;
	mov.u32 	%r19, %tid.x;
	shl.b32 	%r20, %r19, 2;
	shl.b32 	%r21, %r18, 13;
	or.b32  	%r22, %r21, %r20;
	cvt.u64.u32 	%rd19, %r22;
	and.b64  	%rd20, %rd19, 2093052;
	add.s64 	%rd2, %rd18, %rd20;
	// begin inline asm
	ld.global.cg.b32 %r2, [%rd2];

	// end inline asm
	add.s64 	%rd3, %rd2, 512;
	// begin inline asm
	ld.global.cg.b32 %r3, [%rd3];

	// end inline asm
	add.s64 	%rd4, %rd2, 1024;
	// begin inline asm
	ld.global.cg.b32 %r4, [%rd4];

	// end inline asm
	add.s64 	%rd5, %rd2, 1536;
	// begin inline asm
	ld.global.cg.b32 %r5, [%rd5];

	// end inline asm
	add.s64 	%rd6, %rd2, 2048;
	// begin inline asm
	ld.global.cg.b32 %r6, [%rd6];

	// end inline asm
	add.s64 	%rd7, %rd2, 2560;
	// begin inline asm
	ld.global.cg.b32 %r7, [%rd7];

	// end inline asm
	add.s64 	%rd8, %rd2, 3072;
	// begin inline asm
	ld.global.cg.b32 %r8, [%rd8];

	// end inline asm
	add.s64 	%rd9, %rd2, 3584;
	// begin inline asm
	ld.global.cg.b32 %r9, [%rd9];

	// end inline asm
	add.s64 	%rd10, %rd2, 4096;
	// begin inline asm
	ld.global.cg.b32 %r10, [%rd10];

	// end inline asm
	add.s64 	%rd11, %rd2, 4608;
	// begin inline asm
	ld.global.cg.b32 %r11, [%rd11];

	// end inline asm
	add.s64 	%rd12, %rd2, 5120;
	// begin inline asm
	ld.global.cg.b32 %r12, [%rd12];

	// end inline asm
	add.s64 	%rd13, %rd2, 5632;
	// begin inline asm
	ld.global.cg.b32 %r13, [%rd13];

	// end inline asm
	add.s64 	%rd14, %rd2, 6144;
	// begin inline asm
	ld.global.cg.b32 %r14, [%rd14];

	// end inline asm
	add.s64 	%rd15, %rd2, 6656;
	// begin inline asm
	ld.global.cg.b32 %r15, [%rd15];

	// end inline asm
	add.s64 	%rd16, %rd2, 7168;
	// begin inline asm
	ld.global.cg.b32 %r16, [%rd16];

	// end inline asm
	add.s64 	%rd17, %rd2, 7680;
	// begin inline asm
	ld.global.cg.b32 %r17, [%rd17];

	// end inline asm
	add.s32 	%r23, %r3, %r2;
	add.s32 	%r24, %r4, %r23;
	add.s32 	%r25, %r5, %r24;
	add.s32 	%r26, %r6, %r25;
	add.s32 	%r27, %r7, %r26;
	add.s32 	%r28, %r8, %r27;
	add.s32 	%r29, %r9, %r28;
	add.s32 	%r30, %r10, %r29;
	add.s32 	%r31, %r11, %r30;
	add.s32 	%r32, %r12, %r31;
	add.s32 	%r33, %r13, %r32;
	add.s32 	%r34, %r14, %r33;
	add.s32 	%r35, %r15, %r34;
	add.s32 	%r36, %r16, %r35;
	add.s32 	%r1, %r17, %r36;
	setp.eq.s32 	%p1, %r1, 0;
	@%p1 bra 	$L__BB0_2;
	cvta.to.global.u64 	%rd21, %rd1;
	st.global.u32 	[%rd21], %r1;
$L__BB0_2:
	ret;

}


// ===== COMPILED SASS (sm_100) =====

	.target	sm_100

	.elftype	@"ET_EXEC"


//--------------------- .note.nv.tkinfo           --------------------------
	.section	.note.nv.tkinfo,"",@"SHT_NOTE"
	.sectionflags	@"SHF_NOTE_NV_TKINFO"
	.tkinfo
        /*0018*/ 	.word	0x00000002
        /*0030*/ 	.string	""
        /*0030*/ 	.string	"ptxas"
        /*0030*/ 	.string	"Cuda compilation tools, release 13.0, V13.0.88"
        /*0030*/ 	.string	"Build cuda_13.0.r13.0/compiler.36424714_0"
        /*0030*/ 	.string	"-arch sm_100 -m 64 "



//--------------------- .note.nv.cuinfo           --------------------------
	.section	.note.nv.cuinfo,"",@"SHT_NOTE"
	.sectionflags	@"SHF_NOTE_NV_CUINFO"
        /*0018*/ 	.short	0x0002
        /*001a*/ 	.short	0x0064
        /*001c*/ 	.short	0x0082
	.zero		2


//--------------------- .nv.info                  --------------------------
	.section	.nv.info,"",@"SHT_CUDA_INFO"
	.align	4


	//----- nvinfo : EIATTR_REGCOUNT
	.align		4
        /*0000*/ 	.byte	0x04, 0x2f
        /*0002*/ 	.short	(.L_1 - .L_0)
	.align		4
.L_0:
        /*0004*/ 	.word	index@(_Z19l2_bandwidth_kernelILi128ELi16ELi524288EEvPKjPj)
        /*0008*/ 	.word	0x00000015


	//----- nvinfo : EIATTR_FRAME_SIZE
	.align		4
.L_1:
        /*000c*/ 	.byte	0x04, 0x11
        /*000e*/ 	.short	(.L_3 - .L_2)
	.align		4
.L_2:
        /*0010*/ 	.word	index@(_Z19l2_bandwidth_kernelILi128ELi16ELi524288EEvPKjPj)
        /*0014*/ 	.word	0x00000000


	//----- nvinfo : EIATTR_MIN_STACK_SIZE
	.align		4
.L_3:
        /*0018*/ 	.byte	0x04, 0x12
        /*001a*/ 	.short	(.L_5 - .L_4)
	.align		4
.L_4:
        /*001c*/ 	.word	index@(_Z19l2_bandwidth_kernelILi128ELi16ELi524288EEvPKjPj)
        /*0020*/ 	.word	0x00000000
.L_5:


//--------------------- .nv.compat                --------------------------
	.section	.nv.compat,"",@"SHT_CUDA_COMPAT_INFO"
	.align	4
        /*0000*/ 	.byte	0x02, 0x09, 0x00, 0x00, 0x02, 0x02, 0x01, 0x00, 0x02, 0x05, 0x05, 0x00, 0x03, 0x07, 0x01, 0x01
        /*0010*/ 	.byte	0x02, 0x03, 0x00, 0x00, 0x02, 0x06, 0x01, 0x00, 0x04, 0x0b, 0x08, 0x00, 0x09, 0x00, 0x00, 0x00
        /*0020*/ 	.byte	0x00, 0x00, 0x00, 0x00


//--------------------- .nv.info._Z19l2_bandwidth_kernelILi128ELi16ELi524288EEvPKjPj --------------------------
	.section	.nv.info._Z19l2_bandwidth_kernelILi128ELi16ELi524288EEvPKjPj,"",@"SHT_CUDA_INFO"
	.sectionflags	@""
	.align	4


	//----- nvinfo : EIATTR_CUDA_API_VERSION
	.align		4
        /*0000*/ 	.byte	0x04, 0x37
        /*0002*/ 	.short	(.L_7 - .L_6)
.L_6:
        /*0004*/ 	.word	0x00000082


	//----- nvinfo : EIATTR_KPARAM_INFO
	.align		4
.L_7:
        /*0008*/ 	.byte	0x04, 0x17
        /*000a*/ 	.short	(.L_9 - .L_8)
.L_8:
        /*000c*/ 	.word	0x00000000
        /*0010*/ 	.short	0x0001
        /*0012*/ 	.short	0x0008
        /*0014*/ 	.byte	0x00, 0xf5, 0x21, 0x00


	//----- nvinfo : EIATTR_KPARAM_INFO
	.align		4
.L_9:
        /*0018*/ 	.byte	0x04, 0x17
        /*001a*/ 	.short	(.L_11 - .L_10)
.L_10:
        /*001c*/ 	.word	0x00000000
        /*0020*/ 	.short	0x0000
        /*0022*/ 	.short	0x0000
        /*0024*/ 	.byte	0x00, 0xf5, 0x21, 0x00


	//----- nvinfo : EIATTR_SPARSE_MMA_MASK
	.align		4
.L_11:
        /*0028*/ 	.byte	0x03, 0x50
        /*002a*/ 	.short	0x0000


	//----- nvinfo : EIATTR_MAXREG_COUNT
	.align		4
        /*002c*/ 	.byte	0x03, 0x1b
        /*002e*/ 	.short	0x00ff


	//----- nvinfo : EIATTR_MERCURY_ISA_VERSION
	.align		4
        /*0030*/ 	.byte	0x03, 0x5f
        /*0032*/ 	.short	0x0101


	//----- nvinfo : EIATTR_VRC_CTA_INIT_COUNT
	.align		4
        /*0034*/ 	.byte	0x02, 0x4a
	.zero		1
	.zero		1


	//----- nvinfo : EIATTR_EXIT_INSTR_OFFSETS
	.align		4
        /*0038*/ 	.byte	0x04, 0x1c
        /*003a*/ 	.short	(.L_13 - .L_12)


	//   ....[0]....
.L_12:
        /*003c*/ 	.word	0x00000230


	//   ....[1]....
        /*0040*/ 	.word	0x00000260


	//----- nvinfo : EIATTR_CBANK_PARAM_SIZE
	.align		4
.L_13:
        /*0044*/ 	.byte	0x03, 0x19
        /*0046*/ 	.short	0x0010


	//----- nvinfo : EIATTR_PARAM_CBANK
	.align		4
        /*0048*/ 	.byte	0x04, 0x0a
        /*004a*/ 	.short	(.L_15 - .L_14)
	.align		4
.L_14:
        /*004c*/ 	.word	index@(.nv.constant0._Z19l2_bandwidth_kernelILi128ELi16ELi524288EEvPKjPj)
        /*0050*/ 	.short	0x0380
        /*0052*/ 	.short	0x0010


	//----- nvinfo : EIATTR_SW_WAR
	.align		4
.L_15:
        /*0054*/ 	.byte	0x04, 0x36
        /*0056*/ 	.short	(.L_17 - .L_16)
.L_16:
        /*0058*/ 	.word	0x00000008
.L_17:


//--------------------- .nv.callgraph             --------------------------
	.section	.nv.callgraph,"",@"SHT_CUDA_CALLGRAPH"
	.align	4
	.sectionentsize	8
	.align		4
        /*0000*/ 	.word	0x00000000
	.align		4
        /*0004*/ 	.word	0xffffffff
	.align		4
        /*0008*/ 	.word	0x00000000
	.align		4
        /*000c*/ 	.word	0xfffffffe
	.align		4
        /*0010*/ 	.word	0x00000000
	.align		4
        /*0014*/ 	.word	0xfffffffd
	.align		4
        /*0018*/ 	.word	0x00000000
	.align		4
        /*001c*/ 	.word	0xfffffffc


//--------------------- .text._Z19l2_bandwidth_kernelILi128ELi16ELi524288EEvPKjPj --------------------------
	.section	.text._Z19l2_bandwidth_kernelILi128ELi16ELi524288EEvPKjPj,"ax",@progbits
	.align	128
        .global         _Z19l2_bandwidth_kernelILi128ELi16ELi524288EEvPKjPj
        .type           _Z19l2_bandwidth_kernelILi128ELi16ELi524288EEvPKjPj,@function
        .size           _Z19l2_bandwidth_kernelILi128ELi16ELi524288EEvPKjPj,(.L_x_1 - _Z19l2_bandwidth_kernelILi128ELi16ELi524288EEvPKjPj)
        .other          _Z19l2_bandwidth_kernelILi128ELi16ELi524288EEvPKjPj,@"STO_CUDA_ENTRY STV_DEFAULT"
_Z19l2_bandwidth_kernelILi128ELi16ELi524288EEvPKjPj:
.text._Z19l2_bandwidth_kernelILi128ELi16ELi524288EEvPKjPj:
[----:B------:R-:W-:Y:S01]  /*0000*/  LDC R1, c[0x0][0x37c] ;  /* 0x0000df00ff017b82 */ /* 0x000fe20000000800 */
[----:B------:R-:W0:Y:S01]  /*0010*/  S2R R0, SR_TID.X ;  /* 0x0000000000007919 */ /* 0x000e220000002100 */
[----:B------:R-:W1:Y:S01]  /*0020*/  LDCU.64 UR6, c[0x0][0x380] ;  /* 0x00007000ff0677ac */ /* 0x000e620008000a00 */
[----:B------:R-:W2:Y:S01]  /*0030*/  S2R R3, SR_CTAID.X ;  /* 0x0000000000037919 */ /* 0x000ea20000002500 */
[----:B------:R-:W3:Y:S01]  /*0040*/  LDCU.64 UR4, c[0x0][0x358] ;  /* 0x00006b00ff0477ac */ /* 0x000ee20008000a00 */
[----:B0-----:R-:W-:Y:S02]  /*0050*/  IMAD.SHL.U32 R0, R0, 0x4, RZ ;  /* 0x0000000400007824 */ /* 0x001fe400078e00ff */
[----:B--2---:R-:W-:-:S05]  /*0060*/  IMAD.SHL.U32 R3, R3, 0x2000, RZ ;  /* 0x0000200003037824 */ /* 0x004fca00078e00ff */
[----:B------:R-:W-:-:S04]  /*0070*/  LOP3.LUT R3, R3, 0x1feffc, R0, 0xc8, !PT ;  /* 0x001feffc03037812 */ /* 0x000fc800078ec800 */
[----:B-1----:R-:W-:-:S05]  /*0080*/  IADD3 R2, P0, PT, R3, UR6, RZ ;  /* 0x0000000603027c10 */ /* 0x002fca000ff1e0ff */
[----:B------:R-:W-:-:S05]  /*0090*/  IMAD.X R3, RZ, RZ, UR7, P0 ;  /* 0x00000007ff037e24 */ /* 0x000fca00080e06ff */
[----:B---3--:R-:W2:Y:S04]  /*00a0*/  LDG.E.STRONG.GPU R0, desc[UR4][R2.64] ;  /* 0x0000000402007981 */ /* 0x008ea8000c1ef900 */
[----:B------:R-:W2:Y:S04]  /*00b0*/  LDG.E.STRONG.GPU R5, desc[UR4][R2.64+0x200] ;  /* 0x0002000402057981 */ /* 0x000ea8000c1ef900 */
[----:B------:R-:W2:Y:S04]  /*00c0*/  LDG.E.STRONG.GPU R4, desc[UR4][R2.64+0x400] ;  /* 0x0004000402047981 */ /* 0x000ea8000c1ef900 */
[----:B------:R-:W3:Y:S04]  /*00d0*/  LDG.E.STRONG.GPU R6, desc[UR4][R2.64+0x600] ;  /* 0x0006000402067981 */ /* 0x000ee8000c1ef900 */
[----:B------:R-:W3:Y:S04]  /*00e0*/  LDG.E.STRONG.GPU R7, desc[UR4][R2.64+0x800] ;  /* 0x0008000402077981 */ /* 0x000ee8000c1ef900 */
[----:B------:R-:W4:Y:S04]  /*00f0*/  LDG.E.STRONG.GPU R8, desc[UR4][R2.64+0xa00] ;  /* 0x000a000402087981 */ /* 0x000f28000c1ef900 */
[----:B------:R-:W4:Y:S04]  /*0100*/  LDG.E.STRONG.GPU R9, desc[UR4][R2.64+0xc00] ;  /* 0x000c000402097981 */ /* 0x000f28000c1ef900 */
[----:B------:R-:W5:Y:S04]  /*0110*/  LDG.E.STRONG.GPU R10, desc[UR4][R2.64+0xe00] ;  /* 0x000e0004020a7981 */ /* 0x000f68000c1ef900 */
[----:B------:R-:W5:Y:S04]  /*0120*/  LDG.E.STRONG.GPU R11, desc[UR4][R2.64+0x1000] ;  /* 0x00100004020b7981 */ /* 0x000f68000c1ef900 */
[----:B------:R-:W5:Y:S04]  /*0130*/  LDG.E.STRONG.GPU R12, desc[UR4][R2.64+0x1200] ;  /* 0x00120004020c7981 */ /* 0x000f68000c1ef900 */
[----:B------:R-:W5:Y:S04]  /*0140*/  LDG.E.STRONG.GPU R13, desc[UR4][R2.64+0x1400] ;  /* 0x00140004020d7981 */ /* 0x000f68000c1ef900 */
[----:B------:R-:W5:Y:S04]  /*0150*/  LDG.E.STRONG.GPU R14, desc[UR4][R2.64+0x1600] ;  /* 0x00160004020e7981 */ /* 0x000f68000c1ef900 */
[----:B------:R-:W5:Y:S04]  /*0160*/  LDG.E.STRONG.GPU R15, desc[UR4][R2.64+0x1800] ;  /* 0x00180004020f7981 */ /* 0x000f68000c1ef900 */
[----:B------:R-:W5:Y:S04]  /*0170*/  LDG.E.STRONG.GPU R16, desc[UR4][R2.64+0x1a00] ;  /* 0x001a000402107981 */ /* 0x000f68000c1ef900 */
[----:B------:R-:W5:Y:S04]  /*0180*/  LDG.E.STRONG.GPU R17, desc[UR4][R2.64+0x1c00] ;  /* 0x001c000402117981 */ /* 0x000f68000c1ef900 */
[----:B------:R-:W5:Y:S01]  /*0190*/  LDG.E.STRONG.GPU R18, desc[UR4][R2.64+0x1e00] ;  /* 0x001e000402127981 */ /* 0x000f62000c1ef900 */
[----:B--2---:R-:W-:-:S04]  /*01a0*/  IADD3 R0, PT, PT, R4, R5, R0 ;  /* 0x0000000504007210 */ /* 0x004fc80007ffe000 */
[----:B---3--:R-:W-:-:S04]  /*01b0*/  IADD3 R0, PT, PT, R7, R6, R0 ;  /* 0x0000000607007210 */ /* 0x008fc80007ffe000 */
[----:B----4-:R-:W-:-:S04]  /*01c0*/  IADD3 R0, PT, PT, R9, R8, R0 ;  /* 0x0000000809007210 */ /* 0x010fc80007ffe000 */
[----:B-----5:R-:W-:-:S04]  /*01d0*/  IADD3 R0, PT, PT, R11, R10, R0 ;  /* 0x0000000a0b007210 */ /* 0x020fc80007ffe000 */
[----:B------:R-:W-:-:S04]  /*01e0*/  IADD3 R0, PT, PT, R13, R12, R0 ;  /* 0x0000000c0d007210 */ /* 0x000fc80007ffe000 */
[----:B------:R-:W-:-:S04]  /*01f0*/  IADD3 R0, PT, PT, R15, R14, R0 ;  /* 0x0000000e0f007210 */ /* 0x000fc80007ffe000 */
[----:B------:R-:W-:-:S05]  /*0200*/  IADD3 R17, PT, PT, R17, R16, R0 ;  /* 0x0000001011117210 */ /* 0x000fca0007ffe000 */
[----:B------:R-:W-:-:S05]  /*0210*/  IMAD.IADD R17, R18, 0x1, R17 ;  /* 0x0000000112117824 */ /* 0x000fca00078e0211 */
[----:B------:R-:W-:-:S13]  /*0220*/  ISETP.NE.AND P0, PT, R17, RZ, PT ;  /* 0x000000ff1100720c */ /* 0x000fda0003f05270 */
[----:B------:R-:W-:Y:S05]  /*0230*/  @!P0 EXIT ;  /* 0x000000000000894d */ /* 0x000fea0003800000 */
[----:B------:R-:W0:Y:S02]  /*0240*/  LDC.64 R2, c[0x0][0x388] ;  /* 0x0000e200ff027b82 */ /* 0x000e240000000a00 */
[----:B0-----:R-:W-:Y:S01]  /*0250*/  STG.E desc[UR4][R2.64], R17 ;  /* 0x0000001102007986 */ /* 0x001fe2000c101904 */
[----:B------:R-:W-:Y:S05]  /*0260*/  EXIT ;  /* 0x000000000000794d */ /* 0x000fea0003800000 */
.L_x_0:
[----:B------:R-:W-:-:S00]  /*0270*/  BRA `(.L_x_0) ;  /* 0xfffffffc00fc7947 */ /* 0x000fc0000383ffff */
[----:B------:R-:W-:-:S00]  /*0280*/  NOP ;  /* 0x0000000000007918 */ /* 0x000fc00000000000 */
[----:B------:R-:W-:-:S00]  /*0290*/  NOP ;  /* 0x0000000000007918 */ /* 0x000fc00000000000 */
[----:B------:R-:W-:-:S00]  /*02a0*/  NOP ;  /* 0x0000000000007918 */ /* 0x000fc00000000000 */
[----:B------:R-:W-:-:S00]  /*02b0*/  NOP ;  /* 0x0000000000007918 */ /* 0x000fc00000000000 */
[----:B------:R-:W-:-:S00]  /*02c0*/  NOP ;  /* 0x0000000000007918 */ /* 0x000fc00000000000 */
[----:B------:R-:W-:-:S00]  /*02d0*/  NOP ;  /* 0x0000000000007918 */ /* 0x000fc00000000000 */
[----:B------:R-:W-:-:S00]  /*02e0*/  NOP ;  /* 0x0000000000007918 */ /* 0x000fc00000000000 */
[----:B------:R-:W-:-:S00]  /*02f0*/  NOP ;  /* 0x0000000000007918 */ /* 0x000fc00000000000 */
.L_x_1:


//--------------------- .nv.shared.reserved.0     --------------------------
	.section	.nv.shared.reserved.0,"aw",@nobits
	.weak		__nv_reservedSMEM_offset_0_alias
	.size		__nv_reservedSMEM_offset_0_alias, 0, 64
	.other		__nv_reservedSMEM_offset_0_alias,@"STO_CUDA_RESERVED_SHARED STV_DEFAULT"
__nv_reservedSMEM_offset_0_alias:
	.zero		0
	.zero		64


//--------------------- .nv.constant0._Z19l2_bandwidth_kernelILi128ELi16ELi524288EEvPKjPj --------------------------
	.section	.nv.constant0._Z19l2_bandwidth_kernelILi128ELi16ELi524288EEvPKjPj,"a",@progbits
	.sectionflags	@""
	.align	4
.nv.constant0._Z19l2_bandwidth_kernelILi128ELi16ELi524288EEvPKjPj:
	.zero		912


//--------------------- SYMBOLS --------------------------

	.type		.nv.reservedSmem.offset0,@object
	.size		.nv.reservedSmem.offset0,0x4
